//
// Generated by NVIDIA NVVM Compiler
//
// Compiler Build ID: CL-36424714
// Cuda compilation tools, release 13.0, V13.0.88
// Based on NVVM 20.0.0
//

.version 9.0
.target sm_100
.address_size 64

	// .globl	_Z12unknown_algov

.visible .entry _Z12unknown_algov()
{


	ret;

}


// ===== COMPILED SASS (sm_100) =====

	.target	sm_100

	.elftype	@"ET_EXEC"


//--------------------- .note.nv.tkinfo           --------------------------
	.section	.note.nv.tkinfo,"",@"SHT_NOTE"
	.sectionflags	@"SHF_NOTE_NV_TKINFO"
	.tkinfo
        /*0018*/ 	.word	0x00000002
        /*0030*/ 	.string	""
        /*0030*/ 	.string	"ptxas"
        /*0030*/ 	.string	"Cuda compilation tools, release 13.0, V13.0.88"
        /*0030*/ 	.string	"Build cuda_13.0.r13.0/compiler.36424714_0"
        /*0030*/ 	.string	"-arch sm_100 -m 64 "



//--------------------- .note.nv.cuinfo           --------------------------
	.section	.note.nv.cuinfo,"",@"SHT_NOTE"
	.sectionflags	@"SHF_NOTE_NV_CUINFO"
        /*0018*/ 	.short	0x0002
        /*001a*/ 	.short	0x0064
        /*001c*/ 	.short	0x0082
	.zero		2


//--------------------- .nv.info                  --------------------------
	.section	.nv.info,"",@"SHT_CUDA_INFO"
	.align	4


	//----- nvinfo : EIATTR_REGCOUNT
	.align		4
        /*0000*/ 	.byte	0x04, 0x2f
        /*0002*/ 	.short	(.L_1 - .L_0)
	.align		4
.L_0:
        /*0004*/ 	.word	index@(_Z12unknown_algov)
        /*0008*/ 	.word	0x00000004


	//----- nvinfo : EIATTR_FRAME_SIZE
	.align		4
.L_1:
        /*000c*/ 	.byte	0x04, 0x11
        /*000e*/ 	.short	(.L_3 - .L_2)
	.align		4
.L_2:
        /*0010*/ 	.word	index@(_Z12unknown_algov)
        /*0014*/ 	.word	0x00000000


	//----- nvinfo : EIATTR_MIN_STACK_SIZE
	.align		4
.L_3:
        /*0018*/ 	.byte	0x04, 0x12
        /*001a*/ 	.short	(.L_5 - .L_4)
	.align		4
.L_4:
        /*001c*/ 	.word	index@(_Z12unknown_algov)
        /*0020*/ 	.word	0x00000000
.L_5:


//--------------------- .nv.compat                --------------------------
	.section	.nv.compat,"",@"SHT_CUDA_COMPAT_INFO"
	.align	4
        /*0000*/ 	.byte	0x02, 0x09, 0x00, 0x00, 0x02, 0x02, 0x01, 0x00, 0x02, 0x05, 0x05, 0x00, 0x03, 0x07, 0x01, 0x01
        /*0010*/ 	.byte	0x02, 0x03, 0x00, 0x00, 0x02, 0x06, 0x01, 0x00, 0x04, 0x0b, 0x08, 0x00, 0x09, 0x00, 0x00, 0x00
        /*0020*/ 	.byte	0x00, 0x00, 0x00, 0x00


//--------------------- .nv.info._Z12unknown_algov --------------------------
	.section	.nv.info._Z12unknown_algov,"",@"SHT_CUDA_INFO"
	.sectionflags	@""
	.align	4


	//----- nvinfo : EIATTR_CUDA_API_VERSION
	.align		4
        /*0000*/ 	.byte	0x04, 0x37
        /*0002*/ 	.short	(.L_7 - .L_6)
.L_6:
        /*0004*/ 	.word	0x00000082


	//----- nvinfo : EIATTR_SPARSE_MMA_MASK
	.align		4
.L_7:
        /*0008*/ 	.byte	0x03, 0x50
        /*000a*/ 	.short	0x0000


	//----- nvinfo : EIATTR_MAXREG_COUNT
	.align		4
        /*000c*/ 	.byte	0x03, 0x1b
        /*000e*/ 	.short	0x00ff


	//----- nvinfo : EIATTR_MERCURY_ISA_VERSION
	.align		4
        /*0010*/ 	.byte	0x03, 0x5f
        /*0012*/ 	.short	0x0101


	//----- nvinfo : EIATTR_VRC_CTA_INIT_COUNT
	.align		4
        /*0014*/ 	.byte	0x02, 0x4a
	.zero		1
	.zero		1


	//----- nvinfo : EIATTR_EXIT_INSTR_OFFSETS
	.align		4
        /*0018*/ 	.byte	0x04, 0x1c
        /*001a*/ 	.short	(.L_9 - .L_8)


	//   ....[0]....
.L_8:
        /*001c*/ 	.word	0x00000010


	//----- nvinfo : EIATTR_SW_WAR
	.align		4
.L_9:
        /*0020*/ 	.byte	0x04, 0x36
        /*0022*/ 	.short	(.L_11 - .L_10)
.L_10:
        /*0024*/ 	.word	0x00000008
.L_11:


//--------------------- .nv.callgraph             --------------------------
	.section	.nv.callgraph,"",@"SHT_CUDA_CALLGRAPH"
	.align	4
	.sectionentsize	8
	.align		4
        /*0000*/ 	.word	0x00000000
	.align		4
        /*0004*/ 	.word	0xffffffff
	.align		4
        /*0008*/ 	.word	0x00000000
	.align		4
        /*000c*/ 	.word	0xfffffffe
	.align		4
        /*0010*/ 	.word	0x00000000
	.align		4
        /*0014*/ 	.word	0xfffffffd
	.align		4
        /*0018*/ 	.word	0x00000000
	.align		4
        /*001c*/ 	.word	0xfffffffc


//--------------------- .text._Z12unknown_algov   --------------------------
	.section	.text._Z12unknown_algov,"ax",@progbits
	.align	128
        .global         _Z12unknown_algov
        .type           _Z12unknown_algov,@function
        .size           _Z12unknown_algov,(.L_x_1 - _Z12unknown_algov)
        .other          _Z12unknown_algov,@"STO_CUDA_ENTRY STV_DEFAULT"
_Z12unknown_algov:
.text._Z12unknown_algov:
[----:B------:R-:W-:Y:S01]  /*0000*/  LDC R1, c[0x0][0x37c] ;  /* 0x0000df00ff017b82 */ /* 0x000fe20000000800 */
[----:B------:R-:W-:Y:S05]  /*0010*/  EXIT ;  /* 0x000000000000794d */ /* 0x000fea0003800000 */
.L_x_0:
[----:B------:R-:W-:-:S00]  /*0020*/  BRA `(.L_x_0) ;  /* 0xfffffffc00fc7947 */ /* 0x000fc0000383ffff */
[----:B------:R-:W-:-:S00]  /*0030*/  NOP ;  /* 0x0000000000007918 */ /* 0x000fc00000000000 */
        /* <DEDUP_REMOVED lines=12> */
.L_x_1:


//--------------------- .nv.shared.reserved.0     --------------------------
	.section	.nv.shared.reserved.0,"aw",@nobits
	.weak		__nv_reservedSMEM_offset_0_alias
	.size		__nv_reservedSMEM_offset_0_alias, 0, 64
	.other		__nv_reservedSMEM_offset_0_alias,@"STO_CUDA_RESERVED_SHARED STV_DEFAULT"
__nv_reservedSMEM_offset_0_alias:
	.zero		0
	.zero		64


//--------------------- .nv.constant0._Z12unknown_algov --------------------------
	.section	.nv.constant0._Z12unknown_algov,"a",@progbits
	.sectionflags	@""
	.align	4
.nv.constant0._Z12unknown_algov:
	.zero		896


//--------------------- SYMBOLS --------------------------

	.type		.nv.reservedSmem.offset0,@object
	.size		.nv.reservedSmem.offset0,0x4
